	.headerflags	@"EF_CUDA_TEXMODE_UNIFIED EF_CUDA_64BIT_ADDRESS EF_CUDA_ACCELERATORS EF_CUDA_SM90 EF_CUDA_VIRTUAL_SM(EF_CUDA_SM90)"
	.elftype	@"ET_EXEC"


//--------------------- .nv.info                  --------------------------
	.section	.nv.info,"",@"SHT_CUDA_INFO"
	.align	4


	//----- nvinfo : EIATTR_REGCOUNT
	.align		4
        /*0000*/ 	.byte	0x04, 0x2f
        /*0002*/ 	.short	(.L_1 - .L_0)
	.align		4
.L_0:
        /*0004*/ 	.word	index@(triton_poi_fused_add_addmm_mul_68)
        /*0008*/ 	.word	0x00000018


	//----- nvinfo : EIATTR_MIN_STACK_SIZE
	.align		4
.L_1:
        /*000c*/ 	.byte	0x04, 0x12
        /*000e*/ 	.short	(.L_3 - .L_2)
	.align		4
.L_2:
        /*0010*/ 	.word	index@(triton_poi_fused_add_addmm_mul_68)
        /*0014*/ 	.word	0x00000000


	//----- nvinfo : EIATTR_FRAME_SIZE
	.align		4
.L_3:
        /*0018*/ 	.byte	0x04, 0x11
        /*001a*/ 	.short	(.L_5 - .L_4)
	.align		4
.L_4:
        /*001c*/ 	.word	index@(triton_poi_fused_add_addmm_mul_68)
        /*0020*/ 	.word	0x00000000


	//----- nvinfo : EIATTR_MIN_STACK_SIZE
	.align		4
.L_5:
        /*0024*/ 	.byte	0x04, 0x12
        /*0026*/ 	.short	(.L_7 - .L_6)
	.align		4
.L_6:
        /*0028*/ 	.word	index@(triton_poi_fused_add_addmm_mul_68)
        /*002c*/ 	.word	0x00000000
.L_7:


//--------------------- .nv.info.triton_poi_fused_add_addmm_mul_68 --------------------------
	.section	.nv.info.triton_poi_fused_add_addmm_mul_68,"",@"SHT_CUDA_INFO"
	.sectionflags	@""
	.align	4


	//----- nvinfo : EIATTR_CUDA_API_VERSION
	.align		4
        /*0000*/ 	.byte	0x04, 0x37
        /*0002*/ 	.short	(.L_9 - .L_8)
.L_8:
        /*0004*/ 	.word	0x0000007c


	//----- nvinfo : EIATTR_KPARAM_INFO
	.align		4
.L_9:
        /*0008*/ 	.byte	0x04, 0x17
        /*000a*/ 	.short	(.L_11 - .L_10)
.L_10:
        /*000c*/ 	.word	0x00000000
        /*0010*/ 	.short	0x0006
        /*0012*/ 	.short	0x0030
        /*0014*/ 	.byte	0x00, 0xf0, 0x11, 0x00


	//----- nvinfo : EIATTR_KPARAM_INFO
	.align		4
.L_11:
        /*0018*/ 	.byte	0x04, 0x17
        /*001a*/ 	.short	(.L_13 - .L_12)
.L_12:
        /*001c*/ 	.word	0x00000000
        /*0020*/ 	.short	0x0005
        /*0022*/ 	.short	0x0028
        /*0024*/ 	.byte	0x00, 0xf4, 0x21, 0x00


	//----- nvinfo : EIATTR_KPARAM_INFO
	.align		4
.L_13:
        /*0028*/ 	.byte	0x04, 0x17
        /*002a*/ 	.short	(.L_15 - .L_14)
.L_14:
        /*002c*/ 	.word	0x00000000
        /*0030*/ 	.short	0x0004
        /*0032*/ 	.short	0x0020
        /*0034*/ 	.byte	0x00, 0xf4, 0x21, 0x00


	//----- nvinfo : EIATTR_KPARAM_INFO
	.align		4
.L_15:
        /*0038*/ 	.byte	0x04, 0x17
        /*003a*/ 	.short	(.L_17 - .L_16)
.L_16:
        /*003c*/ 	.word	0x00000000
        /*0040*/ 	.short	0x0003
        /*0042*/ 	.short	0x0018
        /*0044*/ 	.byte	0x00, 0xf4, 0x21, 0x00


	//----- nvinfo : EIATTR_KPARAM_INFO
	.align		4
.L_17:
        /*0048*/ 	.byte	0x04, 0x17
        /*004a*/ 	.short	(.L_19 - .L_18)
.L_18:
        /*004c*/ 	.word	0x00000000
        /*0050*/ 	.short	0x0002
        /*0052*/ 	.short	0x0010
        /*0054*/ 	.byte	0x00, 0xf4, 0x21, 0x00


	//----- nvinfo : EIATTR_KPARAM_INFO
	.align		4
.L_19:
        /*0058*/ 	.byte	0x04, 0x17
        /*005a*/ 	.short	(.L_21 - .L_20)
.L_20:
        /*005c*/ 	.word	0x00000000
        /*0060*/ 	.short	0x0001
        /*0062*/ 	.short	0x0008
        /*0064*/ 	.byte	0x00, 0xf4, 0x21, 0x00


	//----- nvinfo : EIATTR_KPARAM_INFO
	.align		4
.L_21:
        /*0068*/ 	.byte	0x04, 0x17
        /*006a*/ 	.short	(.L_23 - .L_22)
.L_22:
        /*006c*/ 	.word	0x00000000
        /*0070*/ 	.short	0x0000
        /*0072*/ 	.short	0x0000
        /*0074*/ 	.byte	0x00, 0xf4, 0x21, 0x00


	//----- nvinfo : EIATTR_SPARSE_MMA_MASK
	.align		4
.L_23:
        /*0078*/ 	.byte	0x03, 0x50
        /*007a*/ 	.short	0x0000


	//----- nvinfo : EIATTR_MAXREG_COUNT
	.align		4
        /*007c*/ 	.byte	0x03, 0x1b
        /*007e*/ 	.short	0x00ff


	//----- nvinfo : EIATTR_EXIT_INSTR_OFFSETS
	.align		4
        /*0080*/ 	.byte	0x04, 0x1c
        /*0082*/ 	.short	(.L_25 - .L_24)


	//   ....[0]....
.L_24:
        /*0084*/ 	.word	0x000002f0


	//----- nvinfo : EIATTR_REQNTID
	.align		4
.L_25:
        /*0088*/ 	.byte	0x04, 0x10
        /*008a*/ 	.short	(.L_27 - .L_26)
.L_26:
        /*008c*/ 	.word	0x00000080
        /*0090*/ 	.word	0x00000001
        /*0094*/ 	.word	0x00000001


	//----- nvinfo : EIATTR_CBANK_PARAM_SIZE
	.align		4
.L_27:
        /*0098*/ 	.byte	0x03, 0x19
        /*009a*/ 	.short	0x0034


	//----- nvinfo : EIATTR_PARAM_CBANK
	.align		4
        /*009c*/ 	.byte	0x04, 0x0a
        /*009e*/ 	.short	(.L_29 - .L_28)
	.align		4
.L_28:
        /*00a0*/ 	.word	index@(.nv.constant0.triton_poi_fused_add_addmm_mul_68)
        /*00a4*/ 	.short	0x0210
        /*00a6*/ 	.short	0x0034


	//----- nvinfo : EIATTR_SW_WAR
	.align		4
.L_29:
        /*00a8*/ 	.byte	0x04, 0x36
        /*00aa*/ 	.short	(.L_31 - .L_30)
.L_30:
        /*00ac*/ 	.word	0x00000008
.L_31:


//--------------------- .nv.callgraph             --------------------------
	.section	.nv.callgraph,"",@"SHT_CUDA_CALLGRAPH"
	.align	4
	.sectionentsize	8
	.align		4
        /*0000*/ 	.word	0x00000000
	.align		4
        /*0004*/ 	.word	0xffffffff
	.align		4
        /*0008*/ 	.word	0x00000000
	.align		4
        /*000c*/ 	.word	0xfffffffe
	.align		4
        /*0010*/ 	.word	0x00000000
	.align		4
        /*0014*/ 	.word	0xfffffffd
	.align		4
        /*0018*/ 	.word	0x00000000
	.align		4
        /*001c*/ 	.word	0xfffffffc


//--------------------- .text.triton_poi_fused_add_addmm_mul_68 --------------------------
	.section	.text.triton_poi_fused_add_addmm_mul_68,"ax",@progbits
	.align	128
        .global         triton_poi_fused_add_addmm_mul_68
        .type           triton_poi_fused_add_addmm_mul_68,@function
        .size           triton_poi_fused_add_addmm_mul_68,(.L_x_1 - triton_poi_fused_add_addmm_mul_68)
        .other          triton_poi_fused_add_addmm_mul_68,@"STO_CUDA_ENTRY STV_DEFAULT"
triton_poi_fused_add_addmm_mul_68:
.text.triton_poi_fused_add_addmm_mul_68:
[----:B------:R-:W-:Y:S01]  /*0000*/  LDC R1, c[0x0][0x28] ;  /* 0x00000a00ff017b82 */ /* 0x000fe20000000800 */
[----:B------:R-:W1:Y:S07]  /*0010*/  S2R R0, SR_TID.X ;  /* 0x0000000000007919 */ /* 0x000e6e0000002100 */
[----:B------:R-:W2:Y:S01]  /*0020*/  LDC.64 R6, c[0x0][0x228] ;  /* 0x00008a00ff067b82 */ /* 0x000ea20000000a00 */
[----:B------:R-:W-:Y:S01]  /*0030*/  ULDC.64 UR4, c[0x0][0x208] ;  /* 0x0000820000047ab9 */ /* 0x000fe20000000a00 */
[----:B------:R-:W3:Y:S06]  /*0040*/  S2R R3, SR_CTAID.X ;  /* 0x0000000000037919 */ /* 0x000eec0000002500 */
[----:B------:R-:W4:Y:S08]  /*0050*/  LDC.64 R12, c[0x0][0x230] ;  /* 0x00008c00ff0c7b82 */ /* 0x000f300000000a00 */
[----:B------:R-:W5:Y:S08]  /*0060*/  LDC.64 R4, c[0x0][0x220] ;  /* 0x00008800ff047b82 */ /* 0x000f700000000a00 */
[----:B------:R-:W5:Y:S01]  /*0070*/  LDC.64 R8, c[0x0][0x210] ;  /* 0x00008400ff087b82 */ /* 0x000f620000000a00 */
[----:B-1----:R-:W-:-:S07]  /*0080*/  IMAD.SHL.U32 R0, R0, 0x2, RZ ;  /* 0x0000000200007824 */ /* 0x002fce00078e00ff */
[----:B------:R-:W1:Y:S01]  /*0090*/  LDC.64 R10, c[0x0][0x218] ;  /* 0x00008600ff0a7b82 */ /* 0x000e620000000a00 */
[----:B------:R-:W-:-:S05]  /*00a0*/  LOP3.LUT R0, R0, 0xfe, RZ, 0xc0, !PT ;  /* 0x000000fe00007812 */ /* 0x000fca00078ec0ff */
[----:B---3--:R-:W-:-:S04]  /*00b0*/  IMAD R2, R3, 0x100, R0 ;  /* 0x0000010003027824 */ /* 0x008fc800078e0200 */
[----:B------:R-:W-:Y:S01]  /*00c0*/  IMAD.HI R14, R2, 0x38e38e39, RZ ;  /* 0x38e38e39020e7827 */ /* 0x000fe200078e02ff */
[----:B------:R-:W-:-:S04]  /*00d0*/  SHF.R.S32.HI R3, RZ, 0x1f, R2 ;  /* 0x0000001fff037819 */ /* 0x000fc80000011402 */
[----:B------:R-:W-:Y:S02]  /*00e0*/  LEA.HI R0, R3, R2, RZ, 0x9 ;  /* 0x0000000203007211 */ /* 0x000fe400078f48ff */
[----:B------:R-:W-:Y:S02]  /*00f0*/  SHF.R.U32.HI R15, RZ, 0x1f, R14 ;  /* 0x0000001fff0f7819 */ /* 0x000fe4000001160e */
[----:B------:R-:W-:Y:S02]  /*0100*/  LOP3.LUT R3, R0, 0xfffffe00, RZ, 0xc0, !PT ;  /* 0xfffffe0000037812 */ /* 0x000fe400078ec0ff */
[----:B------:R-:W-:Y:S02]  /*0110*/  LEA.HI.SX32 R14, R14, R15, 0x15 ;  /* 0x0000000f0e0e7211 */ /* 0x000fe400078faaff */
[----:B------:R-:W-:-:S04]  /*0120*/  IADD3 R3, R2, -R3, RZ ;  /* 0x8000000302037210 */ /* 0x000fc80007ffe0ff */
[----:B------:R-:W-:Y:S01]  /*0130*/  LEA R21, R14, R3, 0x9 ;  /* 0x000000030e157211 */ /* 0x000fe200078e48ff */
[----:B----4-:R-:W-:-:S04]  /*0140*/  IMAD.WIDE R18, R3, 0x4, R12 ;  /* 0x0000000403127825 */ /* 0x010fc800078e020c */
[----:B--2---:R-:W-:-:S04]  /*0150*/  IMAD.WIDE R6, R21, 0x4, R6 ;  /* 0x0000000415067825 */ /* 0x004fc800078e0206 */
[C---:B-----5:R-:W-:Y:S02]  /*0160*/  IMAD.WIDE R16, R21.reuse, 0x4, R4 ;  /* 0x0000000415107825 */ /* 0x060fe400078e0204 */
[----:B------:R2:W3:Y:S04]  /*0170*/  LDG.E.EL.64 R4, desc[UR4][R18.64] ;  /* 0x0000000412047981 */ /* 0x0004e8000c2e1b00 */
[----:B------:R-:W3:Y:S01]  /*0180*/  LDG.E.EL.64 R6, desc[UR4][R6.64] ;  /* 0x0000000406067981 */ /* 0x000ee2000c2e1b00 */
[----:B0-----:R-:W-:-:S03]  /*0190*/  IMAD.WIDE R14, R21, 0x4, R8 ;  /* 0x00000004150e7825 */ /* 0x001fc600078e0208 */
[----:B------:R3:W4:Y:S01]  /*01a0*/  LDG.E.EL.64 R8, desc[UR4][R16.64] ;  /* 0x0000000410087981 */ /* 0x000722000c2e1b00 */
[----:B-1----:R-:W-:Y:S01]  /*01b0*/  IMAD.WIDE R12, R21, 0x4, R10 ;  /* 0x00000004150c7825 */ /* 0x002fe200078e020a */
[----:B------:R-:W-:Y:S01]  /*01c0*/  SHF.R.S32.HI R0, RZ, 0x9, R0 ;  /* 0x00000009ff007819 */ /* 0x000fe20000011400 */
[----:B--2---:R-:W0:Y:S01]  /*01d0*/  LDC.64 R18, c[0x0][0x238] ;  /* 0x00008e00ff127b82 */ /* 0x004e220000000a00 */
[----:B------:R-:W2:Y:S04]  /*01e0*/  LDG.E.EL.64 R10, desc[UR4][R14.64] ;  /* 0x000000040e0a7981 */ /* 0x000ea8000c2e1b00 */
[----:B------:R-:W2:Y:S01]  /*01f0*/  LDG.E.EL.64 R12, desc[UR4][R12.64] ;  /* 0x000000040c0c7981 */ /* 0x000ea2000c2e1b00 */
[----:B------:R-:W-:-:S05]  /*0200*/  IMAD.HI R3, R0, 0x38e38e39, RZ ;  /* 0x38e38e3900037827 */ /* 0x000fca00078e02ff */
[----:B------:R-:W-:-:S04]  /*0210*/  SHF.R.U32.HI R20, RZ, 0x1f, R3 ;  /* 0x0000001fff147819 */ /* 0x000fc80000011603 */
[----:B------:R-:W-:-:S05]  /*0220*/  LEA.HI.SX32 R3, R3, R20, 0x1e ;  /* 0x0000001403037211 */ /* 0x000fca00078ff2ff */
[----:B------:R-:W-:-:S05]  /*0230*/  IMAD R3, R3, -0x12, R0 ;  /* 0xffffffee03037824 */ /* 0x000fca00078e0200 */
[C---:B------:R-:W-:Y:S02]  /*0240*/  ISETP.NE.AND P2, PT, R3.reuse, 0x1, PT ;  /* 0x000000010300780c */ /* 0x040fe40003f45270 */
[C---:B------:R-:W-:Y:S02]  /*0250*/  ISETP.NE.AND P0, PT, R3.reuse, 0x3, PT ;  /* 0x000000030300780c */ /* 0x040fe40003f05270 */
[----:B------:R-:W-:Y:S01]  /*0260*/  ISETP.NE.AND P1, PT, R3, 0x2, PT ;  /* 0x000000020300780c */ /* 0x000fe20003f25270 */
[----:B0-----:R-:W-:-:S04]  /*0270*/  IMAD.WIDE R2, R2, 0x4, R18 ;  /* 0x0000000402027825 */ /* 0x001fc800078e0212 */
[----:B---3--:R-:W-:Y:S01]  /*0280*/  FADD R17, R6, R4 ;  /* 0x0000000406117221 */ /* 0x008fe20000000000 */
[----:B------:R-:W-:-:S03]  /*0290*/  FADD R0, R7, R5 ;  /* 0x0000000507007221 */ /* 0x000fc60000000000 */
[----:B----4-:R-:W-:Y:S01]  /*02a0*/  @!P2 FADD R8, R8, R17 ;  /* 0x000000110808a221 */ /* 0x010fe20000000000 */
[----:B------:R-:W-:-:S04]  /*02b0*/  @!P2 FADD R9, R9, R0 ;  /* 0x000000000909a221 */ /* 0x000fc80000000000 */
[----:B--2---:R-:W-:Y:S02]  /*02c0*/  @P0 SEL R10, R12, R8, !P1 ;  /* 0x000000080c0a0207 */ /* 0x004fe40004800000 */
[----:B------:R-:W-:-:S05]  /*02d0*/  @P0 SEL R11, R13, R9, !P1 ;  /* 0x000000090d0b0207 */ /* 0x000fca0004800000 */
[----:B------:R-:W-:Y:S01]  /*02e0*/  STG.E.64 desc[UR4][R2.64], R10 ;  /* 0x0000000a02007986 */ /* 0x000fe2000c101b04 */
[----:B------:R-:W-:Y:S05]  /*02f0*/  EXIT ;  /* 0x000000000000794d */ /* 0x000fea0003800000 */
.L_x_0:
[----:B------:R-:W-:-:S00]  /*0300*/  BRA `(.L_x_0) ;  /* 0xfffffffc00fc7947 */ /* 0x000fc0000383ffff */
[----:B------:R-:W-:-:S00]  /*0310*/  NOP ;  /* 0x0000000000007918 */ /* 0x000fc00000000000 */
        /* <DEDUP_REMOVED lines=14> */
.L_x_1:


//--------------------- .nv.constant0.triton_poi_fused_add_addmm_mul_68 --------------------------
	.section	.nv.constant0.triton_poi_fused_add_addmm_mul_68,"a",@progbits
	.sectionflags	@""
	.align	4
.nv.constant0.triton_poi_fused_add_addmm_mul_68:
	.zero		580
